//
// Generated by NVIDIA NVVM Compiler
//
// Compiler Build ID: CL-36424714
// Cuda compilation tools, release 13.0, V13.0.88
// Based on NVVM 20.0.0
//

.version 9.0
.target sm_100
.address_size 64

	// .globl	_Z9thresholdPhS_iii

.visible .entry _Z9thresholdPhS_iii(
	.param .u64 .ptr .align 1 _Z9thresholdPhS_iii_param_0,
	.param .u64 .ptr .align 1 _Z9thresholdPhS_iii_param_1,
	.param .u32 _Z9thresholdPhS_iii_param_2,
	.param .u32 _Z9thresholdPhS_iii_param_3,
	.param .u32 _Z9thresholdPhS_iii_param_4
)
{
	.reg .pred 	%p<5>;
	.reg .b16 	%rs<3>;
	.reg .b32 	%r<16>;
	.reg .b64 	%rd<11>;

	ld.param.u64 	%rd2, [_Z9thresholdPhS_iii_param_0];
	ld.param.u64 	%rd3, [_Z9thresholdPhS_iii_param_1];
	ld.param.u32 	%r4, [_Z9thresholdPhS_iii_param_2];
	ld.param.u32 	%r5, [_Z9thresholdPhS_iii_param_3];
	ld.param.u32 	%r6, [_Z9thresholdPhS_iii_param_4];
	cvta.to.global.u64 	%rd1, %rd3;
	mov.u32 	%r8, %ctaid.x;
	mov.u32 	%r9, %ntid.x;
	mov.u32 	%r10, %tid.x;
	mad.lo.s32 	%r1, %r8, %r9, %r10;
	mov.u32 	%r11, %ctaid.y;
	mov.u32 	%r12, %ntid.y;
	mov.u32 	%r13, %tid.y;
	mad.lo.s32 	%r14, %r11, %r12, %r13;
	setp.ge.s32 	%p1, %r1, %r5;
	setp.ge.s32 	%p2, %r14, %r6;
	or.pred  	%p3, %p1, %p2;
	@%p3 bra 	$L__BB0_4;
	cvta.to.global.u64 	%rd4, %rd2;
	mad.lo.s32 	%r3, %r5, %r14, %r1;
	cvt.s64.s32 	%rd5, %r3;
	add.s64 	%rd6, %rd4, %rd5;
	ld.global.u8 	%r15, [%rd6];
	setp.gt.s32 	%p4, %r4, %r15;
	@%p4 bra 	$L__BB0_3;
	add.s64 	%rd8, %rd1, %rd5;
	mov.b16 	%rs1, 255;
	st.global.u8 	[%rd8], %rs1;
	bra.uni 	$L__BB0_4;
$L__BB0_3:
	add.s64 	%rd10, %rd1, %rd5;
	mov.b16 	%rs2, 0;
	st.global.u8 	[%rd10], %rs2;
$L__BB0_4:
	ret;

}


// ===== COMPILED SASS (sm_100) =====

	.target	sm_100

	.elftype	@"ET_EXEC"


//--------------------- .note.nv.tkinfo           --------------------------
	.section	.note.nv.tkinfo,"",@"SHT_NOTE"
	.sectionflags	@"SHF_NOTE_NV_TKINFO"
	.tkinfo
        /*0018*/ 	.word	0x00000002
        /*0030*/ 	.string	""
        /*0030*/ 	.string	"ptxas"
        /*0030*/ 	.string	"Cuda compilation tools, release 13.0, V13.0.88"
        /*0030*/ 	.string	"Build cuda_13.0.r13.0/compiler.36424714_0"
        /*0030*/ 	.string	"-arch sm_100 -m 64 "



//--------------------- .note.nv.cuinfo           --------------------------
	.section	.note.nv.cuinfo,"",@"SHT_NOTE"
	.sectionflags	@"SHF_NOTE_NV_CUINFO"
        /*0018*/ 	.short	0x0002
        /*001a*/ 	.short	0x0064
        /*001c*/ 	.short	0x0082
	.zero		2


//--------------------- .nv.info                  --------------------------
	.section	.nv.info,"",@"SHT_CUDA_INFO"
	.align	4


	//----- nvinfo : EIATTR_REGCOUNT
	.align		4
        /*0000*/ 	.byte	0x04, 0x2f
        /*0002*/ 	.short	(.L_1 - .L_0)
	.align		4
.L_0:
        /*0004*/ 	.word	index@(_Z9thresholdPhS_iii)
        /*0008*/ 	.word	0x0000000a


	//----- nvinfo : EIATTR_FRAME_SIZE
	.align		4
.L_1:
        /*000c*/ 	.byte	0x04, 0x11
        /*000e*/ 	.short	(.L_3 - .L_2)
	.align		4
.L_2:
        /*0010*/ 	.word	index@(_Z9thresholdPhS_iii)
        /*0014*/ 	.word	0x00000000


	//----- nvinfo : EIATTR_MIN_STACK_SIZE
	.align		4
.L_3:
        /*0018*/ 	.byte	0x04, 0x12
        /*001a*/ 	.short	(.L_5 - .L_4)
	.align		4
.L_4:
        /*001c*/ 	.word	index@(_Z9thresholdPhS_iii)
        /*0020*/ 	.word	0x00000000
.L_5:


//--------------------- .nv.compat                --------------------------
	.section	.nv.compat,"",@"SHT_CUDA_COMPAT_INFO"
	.align	4
        /*0000*/ 	.byte	0x02, 0x09, 0x00, 0x00, 0x02, 0x02, 0x01, 0x00, 0x02, 0x05, 0x05, 0x00, 0x03, 0x07, 0x01, 0x01
        /*0010*/ 	.byte	0x02, 0x03, 0x00, 0x00, 0x02, 0x06, 0x01, 0x00, 0x04, 0x0b, 0x08, 0x00, 0x09, 0x00, 0x00, 0x00
        /*0020*/ 	.byte	0x00, 0x00, 0x00, 0x00


//--------------------- .nv.info._Z9thresholdPhS_iii --------------------------
	.section	.nv.info._Z9thresholdPhS_iii,"",@"SHT_CUDA_INFO"
	.sectionflags	@""
	.align	4


	//----- nvinfo : EIATTR_CUDA_API_VERSION
	.align		4
        /*0000*/ 	.byte	0x04, 0x37
        /*0002*/ 	.short	(.L_7 - .L_6)
.L_6:
        /*0004*/ 	.word	0x00000082


	//----- nvinfo : EIATTR_KPARAM_INFO
	.align		4
.L_7:
        /*0008*/ 	.byte	0x04, 0x17
        /*000a*/ 	.short	(.L_9 - .L_8)
.L_8:
        /*000c*/ 	.word	0x00000000
        /*0010*/ 	.short	0x0004
        /*0012*/ 	.short	0x0018
        /*0014*/ 	.byte	0x00, 0xf0, 0x11, 0x00


	//----- nvinfo : EIATTR_KPARAM_INFO
	.align		4
.L_9:
        /*0018*/ 	.byte	0x04, 0x17
        /*001a*/ 	.short	(.L_11 - .L_10)
.L_10:
        /*001c*/ 	.word	0x00000000
        /*0020*/ 	.short	0x0003
        /*0022*/ 	.short	0x0014
        /*0024*/ 	.byte	0x00, 0xf0, 0x11, 0x00


	//----- nvinfo : EIATTR_KPARAM_INFO
	.align		4
.L_11:
        /*0028*/ 	.byte	0x04, 0x17
        /*002a*/ 	.short	(.L_13 - .L_12)
.L_12:
        /*002c*/ 	.word	0x00000000
        /*0030*/ 	.short	0x0002
        /*0032*/ 	.short	0x0010
        /*0034*/ 	.byte	0x00, 0xf0, 0x11, 0x00


	//----- nvinfo : EIATTR_KPARAM_INFO
	.align		4
.L_13:
        /*0038*/ 	.byte	0x04, 0x17
        /*003a*/ 	.short	(.L_15 - .L_14)
.L_14:
        /*003c*/ 	.word	0x00000000
        /*0040*/ 	.short	0x0001
        /*0042*/ 	.short	0x0008
        /*0044*/ 	.byte	0x00, 0xf5, 0x21, 0x00


	//----- nvinfo : EIATTR_KPARAM_INFO
	.align		4
.L_15:
        /*0048*/ 	.byte	0x04, 0x17
        /*004a*/ 	.short	(.L_17 - .L_16)
.L_16:
        /*004c*/ 	.word	0x00000000
        /*0050*/ 	.short	0x0000
        /*0052*/ 	.short	0x0000
        /*0054*/ 	.byte	0x00, 0xf5, 0x21, 0x00


	//----- nvinfo : EIATTR_SPARSE_MMA_MASK
	.align		4
.L_17:
        /*0058*/ 	.byte	0x03, 0x50
        /*005a*/ 	.short	0x0000


	//----- nvinfo : EIATTR_MAXREG_COUNT
	.align		4
        /*005c*/ 	.byte	0x03, 0x1b
        /*005e*/ 	.short	0x00ff


	//----- nvinfo : EIATTR_MERCURY_ISA_VERSION
	.align		4
        /*0060*/ 	.byte	0x03, 0x5f
        /*0062*/ 	.short	0x0101


	//----- nvinfo : EIATTR_VRC_CTA_INIT_COUNT
	.align		4
        /*0064*/ 	.byte	0x02, 0x4a
	.zero		1
	.zero		1


	//----- nvinfo : EIATTR_EXIT_INSTR_OFFSETS
	.align		4
        /*0068*/ 	.byte	0x04, 0x1c
        /*006a*/ 	.short	(.L_19 - .L_18)


	//   ....[0]....
.L_18:
        /*006c*/ 	.word	0x000000d0


	//   ....[1]....
        /*0070*/ 	.word	0x000001d0


	//   ....[2]....
        /*0074*/ 	.word	0x00000220


	//----- nvinfo : EIATTR_CBANK_PARAM_SIZE
	.align		4
.L_19:
        /*0078*/ 	.byte	0x03, 0x19
        /*007a*/ 	.short	0x001c


	//----- nvinfo : EIATTR_PARAM_CBANK
	.align		4
        /*007c*/ 	.byte	0x04, 0x0a
        /*007e*/ 	.short	(.L_21 - .L_20)
	.align		4
.L_20:
        /*0080*/ 	.word	index@(.nv.constant0._Z9thresholdPhS_iii)
        /*0084*/ 	.short	0x0380
        /*0086*/ 	.short	0x001c


	//----- nvinfo : EIATTR_SW_WAR
	.align		4
.L_21:
        /*0088*/ 	.byte	0x04, 0x36
        /*008a*/ 	.short	(.L_23 - .L_22)
.L_22:
        /*008c*/ 	.word	0x00000008
.L_23:


//--------------------- .nv.callgraph             --------------------------
	.section	.nv.callgraph,"",@"SHT_CUDA_CALLGRAPH"
	.align	4
	.sectionentsize	8
	.align		4
        /*0000*/ 	.word	0x00000000
	.align		4
        /*0004*/ 	.word	0xffffffff
	.align		4
        /*0008*/ 	.word	0x00000000
	.align		4
        /*000c*/ 	.word	0xfffffffe
	.align		4
        /*0010*/ 	.word	0x00000000
	.align		4
        /*0014*/ 	.word	0xfffffffd
	.align		4
        /*0018*/ 	.word	0x00000000
	.align		4
        /*001c*/ 	.word	0xfffffffc


//--------------------- .text._Z9thresholdPhS_iii --------------------------
	.section	.text._Z9thresholdPhS_iii,"ax",@progbits
	.align	128
        .global         _Z9thresholdPhS_iii
        .type           _Z9thresholdPhS_iii,@function
        .size           _Z9thresholdPhS_iii,(.L_x_1 - _Z9thresholdPhS_iii)
        .other          _Z9thresholdPhS_iii,@"STO_CUDA_ENTRY STV_DEFAULT"
_Z9thresholdPhS_iii:
.text._Z9thresholdPhS_iii:
[----:B------:R-:W-:Y:S01]  /*0000*/  LDC R1, c[0x0][0x37c] ;  /* 0x0000df00ff017b82 */ /* 0x000fe20000000800 */
[----:B------:R-:W0:Y:S07]  /*0010*/  S2R R2, SR_TID.Y ;  /* 0x0000000000027919 */ /* 0x000e2e0000002200 */
[----:B------:R-:W1:Y:S01]  /*0020*/  LDC R0, c[0x0][0x360] ;  /* 0x0000d800ff007b82 */ /* 0x000e620000000800 */
[----:B------:R-:W2:Y:S01]  /*0030*/  LDCU UR6, c[0x0][0x398] ;  /* 0x00007300ff0677ac */ /* 0x000ea20008000800 */
[----:B------:R-:W1:Y:S01]  /*0040*/  S2R R5, SR_TID.X ;  /* 0x0000000000057919 */ /* 0x000e620000002100 */
[----:B------:R-:W3:Y:S05]  /*0050*/  LDCU UR7, c[0x0][0x394] ;  /* 0x00007280ff0777ac */ /* 0x000eea0008000800 */
[----:B------:R-:W0:Y:S08]  /*0060*/  S2UR UR5, SR_CTAID.Y ;  /* 0x00000000000579c3 */ /* 0x000e300000002600 */
[----:B------:R-:W0:Y:S08]  /*0070*/  LDC R3, c[0x0][0x364] ;  /* 0x0000d900ff037b82 */ /* 0x000e300000000800 */
[----:B------:R-:W1:Y:S01]  /*0080*/  S2UR UR4, SR_CTAID.X ;  /* 0x00000000000479c3 */ /* 0x000e620000002500 */
[----:B0-----:R-:W-:-:S05]  /*0090*/  IMAD R3, R3, UR5, R2 ;  /* 0x0000000503037c24 */ /* 0x001fca000f8e0202 */
[----:B--2---:R-:W-:Y:S01]  /*00a0*/  ISETP.GE.AND P0, PT, R3, UR6, PT ;  /* 0x0000000603007c0c */ /* 0x004fe2000bf06270 */
[----:B-1----:R-:W-:-:S05]  /*00b0*/  IMAD R0, R0, UR4, R5 ;  /* 0x0000000400007c24 */ /* 0x002fca000f8e0205 */
[----:B---3--:R-:W-:-:S13]  /*00c0*/  ISETP.GE.OR P0, PT, R0, UR7, P0 ;  /* 0x0000000700007c0c */ /* 0x008fda0008706670 */
[----:B------:R-:W-:Y:S05]  /*00d0*/  @P0 EXIT ;  /* 0x000000000000094d */ /* 0x000fea0003800000 */
[----:B------:R-:W0:Y:S01]  /*00e0*/  LDCU.64 UR8, c[0x0][0x380] ;  /* 0x00007000ff0877ac */ /* 0x000e220008000a00 */
[----:B------:R-:W-:Y:S01]  /*00f0*/  IMAD R7, R3, UR7, R0 ;  /* 0x0000000703077c24 */ /* 0x000fe2000f8e0200 */
[----:B------:R-:W1:Y:S04]  /*0100*/  LDCU.64 UR4, c[0x0][0x358] ;  /* 0x00006b00ff0477ac */ /* 0x000e680008000a00 */
[----:B------:R-:W-:Y:S01]  /*0110*/  SHF.R.S32.HI R0, RZ, 0x1f, R7 ;  /* 0x0000001fff007819 */ /* 0x000fe20000011407 */
[----:B------:R-:W2:Y:S01]  /*0120*/  LDCU UR6, c[0x0][0x390] ;  /* 0x00007200ff0677ac */ /* 0x000ea20008000800 */
[----:B0-----:R-:W-:-:S04]  /*0130*/  IADD3 R2, P0, PT, R7, UR8, RZ ;  /* 0x0000000807027c10 */ /* 0x001fc8000ff1e0ff */
[----:B------:R-:W-:-:S05]  /*0140*/  IADD3.X R3, PT, PT, R0, UR9, RZ, P0, !PT ;  /* 0x0000000900037c10 */ /* 0x000fca00087fe4ff */
[----:B-1----:R-:W2:Y:S01]  /*0150*/  LDG.E.U8 R2, desc[UR4][R2.64] ;  /* 0x0000000402027981 */ /* 0x002ea2000c1e1100 */
[----:B------:R-:W-:Y:S01]  /*0160*/  IMAD.MOV.U32 R6, RZ, RZ, 0xff ;  /* 0x000000ffff067424 */ /* 0x000fe200078e00ff */
[----:B--2---:R-:W-:-:S13]  /*0170*/  ISETP.GE.AND P0, PT, R2, UR6, PT ;  /* 0x0000000602007c0c */ /* 0x004fda000bf06270 */
[----:B------:R-:W0:Y:S01]  /*0180*/  @P0 LDC.64 R4, c[0x0][0x388] ;  /* 0x0000e200ff040b82 */ /* 0x000e220000000a00 */
[----:B------:R-:W-:Y:S02]  /*0190*/  @P0 PRMT R3, R6, 0x7610, R3 ;  /* 0x0000761006030816 */ /* 0x000fe40000000003 */
[----:B0-----:R-:W-:-:S05]  /*01a0*/  @P0 IADD3 R4, P1, PT, R7, R4, RZ ;  /* 0x0000000407040210 */ /* 0x001fca0007f3e0ff */
[----:B------:R-:W-:-:S05]  /*01b0*/  @P0 IMAD.X R5, R0, 0x1, R5, P1 ;  /* 0x0000000100050824 */ /* 0x000fca00008e0605 */
[----:B------:R0:W-:Y:S01]  /*01c0*/  @P0 STG.E.U8 desc[UR4][R4.64], R3 ;  /* 0x0000000304000986 */ /* 0x0001e2000c101104 */
[----:B------:R-:W-:Y:S05]  /*01d0*/  @P0 EXIT ;  /* 0x000000000000094d */ /* 0x000fea0003800000 */
[----:B------:R-:W1:Y:S02]  /*01e0*/  LDCU.64 UR6, c[0x0][0x388] ;  /* 0x00007100ff0677ac */ /* 0x000e640008000a00 */
[----:B-1----:R-:W-:-:S04]  /*01f0*/  IADD3 R2, P0, PT, R7, UR6, RZ ;  /* 0x0000000607027c10 */ /* 0x002fc8000ff1e0ff */
[----:B0-----:R-:W-:-:S05]  /*0200*/  IADD3.X R3, PT, PT, R0, UR7, RZ, P0, !PT ;  /* 0x0000000700037c10 */ /* 0x001fca00087fe4ff */
[----:B------:R-:W-:Y:S01]  /*0210*/  STG.E.U8 desc[UR4][R2.64], RZ ;  /* 0x000000ff02007986 */ /* 0x000fe2000c101104 */
[----:B------:R-:W-:Y:S05]  /*0220*/  EXIT ;  /* 0x000000000000794d */ /* 0x000fea0003800000 */
.L_x_0:
[----:B------:R-:W-:-:S00]  /*0230*/  BRA `(.L_x_0) ;  /* 0xfffffffc00fc7947 */ /* 0x000fc0000383ffff */
[----:B------:R-:W-:-:S00]  /*0240*/  NOP ;  /* 0x0000000000007918 */ /* 0x000fc00000000000 */
        /* <DEDUP_REMOVED lines=11> */
.L_x_1:


//--------------------- .nv.shared.reserved.0     --------------------------
	.section	.nv.shared.reserved.0,"aw",@nobits
	.weak		__nv_reservedSMEM_offset_0_alias
	.size		__nv_reservedSMEM_offset_0_alias, 0, 64
	.other		__nv_reservedSMEM_offset_0_alias,@"STO_CUDA_RESERVED_SHARED STV_DEFAULT"
__nv_reservedSMEM_offset_0_alias:
	.zero		0
	.zero		64


//--------------------- .nv.constant0._Z9thresholdPhS_iii --------------------------
	.section	.nv.constant0._Z9thresholdPhS_iii,"a",@progbits
	.sectionflags	@""
	.align	4
.nv.constant0._Z9thresholdPhS_iii:
	.zero		924


//--------------------- SYMBOLS --------------------------

	.type		.nv.reservedSmem.offset0,@object
	.size		.nv.reservedSmem.offset0,0x4
